//
// Generated by NVIDIA NVVM Compiler
//
// Compiler Build ID: CL-36424714
// Cuda compilation tools, release 13.0, V13.0.88
// Based on NVVM 20.0.0
//

.version 9.0
.target sm_100
.address_size 64

	// .globl	_Z19square_dgemm_kerneliPKdS0_Pd

.visible .entry _Z19square_dgemm_kerneliPKdS0_Pd(
	.param .u32 _Z19square_dgemm_kerneliPKdS0_Pd_param_0,
	.param .u64 .ptr .align 1 _Z19square_dgemm_kerneliPKdS0_Pd_param_1,
	.param .u64 .ptr .align 1 _Z19square_dgemm_kerneliPKdS0_Pd_param_2,
	.param .u64 .ptr .align 1 _Z19square_dgemm_kerneliPKdS0_Pd_param_3
)
{
	.reg .pred 	%p<10>;
	.reg .b32 	%r<43>;
	.reg .b64 	%rd<60>;
	.reg .b64 	%fd<56>;

	ld.param.u32 	%r18, [_Z19square_dgemm_kerneliPKdS0_Pd_param_0];
	ld.param.u64 	%rd12, [_Z19square_dgemm_kerneliPKdS0_Pd_param_1];
	ld.param.u64 	%rd13, [_Z19square_dgemm_kerneliPKdS0_Pd_param_2];
	ld.param.u64 	%rd11, [_Z19square_dgemm_kerneliPKdS0_Pd_param_3];
	cvta.to.global.u64 	%rd1, %rd13;
	cvta.to.global.u64 	%rd2, %rd12;
	mov.u32 	%r19, %tid.x;
	mov.u32 	%r20, %ntid.x;
	mov.u32 	%r21, %ctaid.x;
	mad.lo.s32 	%r1, %r20, %r21, %r19;
	mov.u32 	%r22, %tid.y;
	mov.u32 	%r23, %ntid.y;
	mov.u32 	%r24, %ctaid.y;
	mad.lo.s32 	%r25, %r23, %r24, %r22;
	max.s32 	%r26, %r1, %r25;
	setp.ge.s32 	%p1, %r26, %r18;
	@%p1 bra 	$L__BB0_12;
	cvta.to.global.u64 	%rd14, %rd11;
	mul.lo.s32 	%r3, %r25, %r18;
	add.s32 	%r28, %r3, %r1;
	mul.wide.s32 	%rd15, %r28, 8;
	add.s64 	%rd3, %rd14, %rd15;
	mov.b64 	%rd16, 0;
	st.global.u64 	[%rd3], %rd16;
	and.b32  	%r4, %r18, 7;
	setp.lt.u32 	%p2, %r18, 8;
	mov.b32 	%r41, 0;
	mov.f64 	%fd53, 0d0000000000000000;
	@%p2 bra 	$L__BB0_4;
	and.b32  	%r29, %r18, 2147483640;
	neg.s32 	%r39, %r29;
	mul.wide.s32 	%rd4, %r18, 40;
	mul.wide.s32 	%rd5, %r18, 32;
	mul.wide.s32 	%rd6, %r18, 24;
	mul.wide.s32 	%rd7, %r18, 16;
	mul.wide.u32 	%rd17, %r3, 8;
	add.s64 	%rd18, %rd17, %rd1;
	add.s64 	%rd59, %rd18, 32;
	mov.f64 	%fd53, 0d0000000000000000;
	mov.u32 	%r38, %r1;
$L__BB0_3:
	.pragma "nounroll";
	and.b32  	%r41, %r18, 2147483640;
	mul.wide.s32 	%rd19, %r38, 8;
	add.s64 	%rd20, %rd2, %rd19;
	ld.global.f64 	%fd10, [%rd20];
	ld.global.f64 	%fd11, [%rd59+-32];
	fma.rn.f64 	%fd12, %fd10, %fd11, %fd53;
	st.global.f64 	[%rd3], %fd12;
	mul.wide.s32 	%rd21, %r18, 8;
	add.s64 	%rd22, %rd20, %rd21;
	ld.global.f64 	%fd13, [%rd22];
	ld.global.f64 	%fd14, [%rd59+-24];
	fma.rn.f64 	%fd15, %fd13, %fd14, %fd12;
	st.global.f64 	[%rd3], %fd15;
	add.s64 	%rd23, %rd20, %rd7;
	ld.global.f64 	%fd16, [%rd23];
	ld.global.f64 	%fd17, [%rd59+-16];
	fma.rn.f64 	%fd18, %fd16, %fd17, %fd15;
	st.global.f64 	[%rd3], %fd18;
	add.s64 	%rd24, %rd20, %rd6;
	ld.global.f64 	%fd19, [%rd24];
	ld.global.f64 	%fd20, [%rd59+-8];
	fma.rn.f64 	%fd21, %fd19, %fd20, %fd18;
	st.global.f64 	[%rd3], %fd21;
	add.s64 	%rd25, %rd20, %rd5;
	ld.global.f64 	%fd22, [%rd25];
	ld.global.f64 	%fd23, [%rd59];
	fma.rn.f64 	%fd24, %fd22, %fd23, %fd21;
	st.global.f64 	[%rd3], %fd24;
	add.s64 	%rd26, %rd20, %rd4;
	ld.global.f64 	%fd25, [%rd26];
	ld.global.f64 	%fd26, [%rd59+8];
	fma.rn.f64 	%fd27, %fd25, %fd26, %fd24;
	st.global.f64 	[%rd3], %fd27;
	mul.wide.s32 	%rd27, %r18, 48;
	add.s64 	%rd28, %rd20, %rd27;
	ld.global.f64 	%fd28, [%rd28];
	ld.global.f64 	%fd29, [%rd59+16];
	fma.rn.f64 	%fd30, %fd28, %fd29, %fd27;
	st.global.f64 	[%rd3], %fd30;
	mul.wide.s32 	%rd29, %r18, 56;
	add.s64 	%rd30, %rd20, %rd29;
	ld.global.f64 	%fd31, [%rd30];
	ld.global.f64 	%fd32, [%rd59+24];
	fma.rn.f64 	%fd53, %fd31, %fd32, %fd30;
	st.global.f64 	[%rd3], %fd53;
	add.s32 	%r39, %r39, 8;
	shl.b32 	%r30, %r18, 3;
	add.s32 	%r38, %r38, %r30;
	add.s64 	%rd59, %rd59, 64;
	setp.ne.s32 	%p3, %r39, 0;
	@%p3 bra 	$L__BB0_3;
$L__BB0_4:
	setp.eq.s32 	%p4, %r4, 0;
	@%p4 bra 	$L__BB0_12;
	and.b32  	%r12, %r18, 3;
	setp.lt.u32 	%p5, %r4, 4;
	@%p5 bra 	$L__BB0_7;
	mad.lo.s32 	%r31, %r41, %r18, %r1;
	mul.wide.s32 	%rd31, %r31, 8;
	add.s64 	%rd32, %rd2, %rd31;
	ld.global.f64 	%fd33, [%rd32];
	add.s32 	%r32, %r41, %r3;
	mul.wide.u32 	%rd33, %r32, 8;
	add.s64 	%rd34, %rd1, %rd33;
	ld.global.f64 	%fd34, [%rd34];
	fma.rn.f64 	%fd35, %fd33, %fd34, %fd53;
	st.global.f64 	[%rd3], %fd35;
	mul.wide.s32 	%rd35, %r18, 8;
	add.s64 	%rd36, %rd32, %rd35;
	ld.global.f64 	%fd36, [%rd36];
	cvt.u64.u32 	%rd37, %r3;
	cvt.u64.u32 	%rd38, %r41;
	add.s64 	%rd39, %rd38, %rd37;
	shl.b64 	%rd40, %rd39, 3;
	add.s64 	%rd41, %rd1, %rd40;
	ld.global.f64 	%fd37, [%rd41+8];
	fma.rn.f64 	%fd38, %fd36, %fd37, %fd35;
	st.global.f64 	[%rd3], %fd38;
	add.s64 	%rd42, %rd36, %rd35;
	ld.global.f64 	%fd39, [%rd42];
	ld.global.f64 	%fd40, [%rd41+16];
	fma.rn.f64 	%fd41, %fd39, %fd40, %fd38;
	st.global.f64 	[%rd3], %fd41;
	add.s64 	%rd43, %rd42, %rd35;
	ld.global.f64 	%fd42, [%rd43];
	ld.global.f64 	%fd43, [%rd41+24];
	fma.rn.f64 	%fd53, %fd42, %fd43, %fd41;
	st.global.f64 	[%rd3], %fd53;
	add.s32 	%r41, %r41, 4;
$L__BB0_7:
	setp.eq.s32 	%p6, %r12, 0;
	@%p6 bra 	$L__BB0_12;
	setp.eq.s32 	%p7, %r12, 1;
	@%p7 bra 	$L__BB0_10;
	mad.lo.s32 	%r33, %r41, %r18, %r1;
	mul.wide.s32 	%rd44, %r33, 8;
	add.s64 	%rd45, %rd2, %rd44;
	ld.global.f64 	%fd44, [%rd45];
	add.s32 	%r34, %r41, %r3;
	mul.wide.u32 	%rd46, %r34, 8;
	add.s64 	%rd47, %rd1, %rd46;
	ld.global.f64 	%fd45, [%rd47];
	fma.rn.f64 	%fd46, %fd44, %fd45, %fd53;
	st.global.f64 	[%rd3], %fd46;
	mul.wide.s32 	%rd48, %r18, 8;
	add.s64 	%rd49, %rd45, %rd48;
	ld.global.f64 	%fd47, [%rd49];
	cvt.u64.u32 	%rd50, %r3;
	cvt.u64.u32 	%rd51, %r41;
	add.s64 	%rd52, %rd51, %rd50;
	shl.b64 	%rd53, %rd52, 3;
	add.s64 	%rd54, %rd1, %rd53;
	ld.global.f64 	%fd48, [%rd54+8];
	fma.rn.f64 	%fd53, %fd47, %fd48, %fd46;
	st.global.f64 	[%rd3], %fd53;
	add.s32 	%r41, %r41, 2;
$L__BB0_10:
	and.b32  	%r35, %r18, 1;
	setp.eq.b32 	%p8, %r35, 1;
	not.pred 	%p9, %p8;
	@%p9 bra 	$L__BB0_12;
	mad.lo.s32 	%r36, %r41, %r18, %r1;
	mul.wide.s32 	%rd55, %r36, 8;
	add.s64 	%rd56, %rd2, %rd55;
	ld.global.f64 	%fd49, [%rd56];
	add.s32 	%r37, %r41, %r3;
	mul.wide.u32 	%rd57, %r37, 8;
	add.s64 	%rd58, %rd1, %rd57;
	ld.global.f64 	%fd50, [%rd58];
	fma.rn.f64 	%fd51, %fd49, %fd50, %fd53;
	st.global.f64 	[%rd3], %fd51;
$L__BB0_12:
	ret;

}


// ===== COMPILED SASS (sm_100) =====

	.target	sm_100

	.elftype	@"ET_EXEC"


//--------------------- .note.nv.tkinfo           --------------------------
	.section	.note.nv.tkinfo,"",@"SHT_NOTE"
	.sectionflags	@"SHF_NOTE_NV_TKINFO"
	.tkinfo
        /*0018*/ 	.word	0x00000002
        /*0030*/ 	.string	""
        /*0030*/ 	.string	"ptxas"
        /*0030*/ 	.string	"Cuda compilation tools, release 13.0, V13.0.88"
        /*0030*/ 	.string	"Build cuda_13.0.r13.0/compiler.36424714_0"
        /*0030*/ 	.string	"-arch sm_100 -m 64 "



//--------------------- .note.nv.cuinfo           --------------------------
	.section	.note.nv.cuinfo,"",@"SHT_NOTE"
	.sectionflags	@"SHF_NOTE_NV_CUINFO"
        /*0018*/ 	.short	0x0002
        /*001a*/ 	.short	0x0064
        /*001c*/ 	.short	0x0082
	.zero		2


//--------------------- .nv.info                  --------------------------
	.section	.nv.info,"",@"SHT_CUDA_INFO"
	.align	4


	//----- nvinfo : EIATTR_REGCOUNT
	.align		4
        /*0000*/ 	.byte	0x04, 0x2f
        /*0002*/ 	.short	(.L_1 - .L_0)
	.align		4
.L_0:
        /*0004*/ 	.word	index@(_Z19square_dgemm_kerneliPKdS0_Pd)
        /*0008*/ 	.word	0x0000001c


	//----- nvinfo : EIATTR_FRAME_SIZE
	.align		4
.L_1:
        /*000c*/ 	.byte	0x04, 0x11
        /*000e*/ 	.short	(.L_3 - .L_2)
	.align		4
.L_2:
        /*0010*/ 	.word	index@(_Z19square_dgemm_kerneliPKdS0_Pd)
        /*0014*/ 	.word	0x00000000


	//----- nvinfo : EIATTR_MIN_STACK_SIZE
	.align		4
.L_3:
        /*0018*/ 	.byte	0x04, 0x12
        /*001a*/ 	.short	(.L_5 - .L_4)
	.align		4
.L_4:
        /*001c*/ 	.word	index@(_Z19square_dgemm_kerneliPKdS0_Pd)
        /*0020*/ 	.word	0x00000000
.L_5:


//--------------------- .nv.compat                --------------------------
	.section	.nv.compat,"",@"SHT_CUDA_COMPAT_INFO"
	.align	4
        /*0000*/ 	.byte	0x02, 0x09, 0x00, 0x00, 0x02, 0x02, 0x01, 0x00, 0x02, 0x05, 0x05, 0x00, 0x03, 0x07, 0x01, 0x01
        /*0010*/ 	.byte	0x02, 0x03, 0x00, 0x00, 0x02, 0x06, 0x01, 0x00, 0x04, 0x0b, 0x08, 0x00, 0x01, 0x00, 0x00, 0x00
        /*0020*/ 	.byte	0x00, 0x00, 0x00, 0x00


//--------------------- .nv.info._Z19square_dgemm_kerneliPKdS0_Pd --------------------------
	.section	.nv.info._Z19square_dgemm_kerneliPKdS0_Pd,"",@"SHT_CUDA_INFO"
	.sectionflags	@""
	.align	4


	//----- nvinfo : EIATTR_CUDA_API_VERSION
	.align		4
        /*0000*/ 	.byte	0x04, 0x37
        /*0002*/ 	.short	(.L_7 - .L_6)
.L_6:
        /*0004*/ 	.word	0x00000082


	//----- nvinfo : EIATTR_KPARAM_INFO
	.align		4
.L_7:
        /*0008*/ 	.byte	0x04, 0x17
        /*000a*/ 	.short	(.L_9 - .L_8)
.L_8:
        /*000c*/ 	.word	0x00000000
        /*0010*/ 	.short	0x0003
        /*0012*/ 	.short	0x0018
        /*0014*/ 	.byte	0x00, 0xf5, 0x21, 0x00


	//----- nvinfo : EIATTR_KPARAM_INFO
	.align		4
.L_9:
        /*0018*/ 	.byte	0x04, 0x17
        /*001a*/ 	.short	(.L_11 - .L_10)
.L_10:
        /*001c*/ 	.word	0x00000000
        /*0020*/ 	.short	0x0002
        /*0022*/ 	.short	0x0010
        /*0024*/ 	.byte	0x00, 0xf5, 0x21, 0x00


	//----- nvinfo : EIATTR_KPARAM_INFO
	.align		4
.L_11:
        /*0028*/ 	.byte	0x04, 0x17
        /*002a*/ 	.short	(.L_13 - .L_12)
.L_12:
        /*002c*/ 	.word	0x00000000
        /*0030*/ 	.short	0x0001
        /*0032*/ 	.short	0x0008
        /*0034*/ 	.byte	0x00, 0xf5, 0x21, 0x00


	//----- nvinfo : EIATTR_KPARAM_INFO
	.align		4
.L_13:
        /*0038*/ 	.byte	0x04, 0x17
        /*003a*/ 	.short	(.L_15 - .L_14)
.L_14:
        /*003c*/ 	.word	0x00000000
        /*0040*/ 	.short	0x0000
        /*0042*/ 	.short	0x0000
        /*0044*/ 	.byte	0x00, 0xf0, 0x11, 0x00


	//----- nvinfo : EIATTR_SPARSE_MMA_MASK
	.align		4
.L_15:
        /*0048*/ 	.byte	0x03, 0x50
        /*004a*/ 	.short	0x0000


	//----- nvinfo : EIATTR_MAXREG_COUNT
	.align		4
        /*004c*/ 	.byte	0x03, 0x1b
        /*004e*/ 	.short	0x00ff


	//----- nvinfo : EIATTR_MERCURY_ISA_VERSION
	.align		4
        /*0050*/ 	.byte	0x03, 0x5f
        /*0052*/ 	.short	0x0101


	//----- nvinfo : EIATTR_VRC_CTA_INIT_COUNT
	.align		4
        /*0054*/ 	.byte	0x02, 0x4a
	.zero		1
	.zero		1


	//----- nvinfo : EIATTR_EXIT_INSTR_OFFSETS
	.align		4
        /*0058*/ 	.byte	0x04, 0x1c
        /*005a*/ 	.short	(.L_17 - .L_16)


	//   ....[0]....
.L_16:
        /*005c*/ 	.word	0x000000c0


	//   ....[1]....
        /*0060*/ 	.word	0x00000520


	//   ....[2]....
        /*0064*/ 	.word	0x00000760


	//   ....[3]....
        /*0068*/ 	.word	0x00000900


	//   ....[4]....
        /*006c*/ 	.word	0x000009b0


	//----- nvinfo : EIATTR_CBANK_PARAM_SIZE
	.align		4
.L_17:
        /*0070*/ 	.byte	0x03, 0x19
        /*0072*/ 	.short	0x0020


	//----- nvinfo : EIATTR_PARAM_CBANK
	.align		4
        /*0074*/ 	.byte	0x04, 0x0a
        /*0076*/ 	.short	(.L_19 - .L_18)
	.align		4
.L_18:
        /*0078*/ 	.word	index@(.nv.constant0._Z19square_dgemm_kerneliPKdS0_Pd)
        /*007c*/ 	.short	0x0380
        /*007e*/ 	.short	0x0020


	//----- nvinfo : EIATTR_SW_WAR
	.align		4
.L_19:
        /*0080*/ 	.byte	0x04, 0x36
        /*0082*/ 	.short	(.L_21 - .L_20)
.L_20:
        /*0084*/ 	.word	0x00000008
.L_21:


//--------------------- .nv.callgraph             --------------------------
	.section	.nv.callgraph,"",@"SHT_CUDA_CALLGRAPH"
	.align	4
	.sectionentsize	8
	.align		4
        /*0000*/ 	.word	0x00000000
	.align		4
        /*0004*/ 	.word	0xffffffff
	.align		4
        /*0008*/ 	.word	0x00000000
	.align		4
        /*000c*/ 	.word	0xfffffffe
	.align		4
        /*0010*/ 	.word	0x00000000
	.align		4
        /*0014*/ 	.word	0xfffffffd
	.align		4
        /*0018*/ 	.word	0x00000000
	.align		4
        /*001c*/ 	.word	0xfffffffc


//--------------------- .text._Z19square_dgemm_kerneliPKdS0_Pd --------------------------
	.section	.text._Z19square_dgemm_kerneliPKdS0_Pd,"ax",@progbits
	.align	128
        .global         _Z19square_dgemm_kerneliPKdS0_Pd
        .type           _Z19square_dgemm_kerneliPKdS0_Pd,@function
        .size           _Z19square_dgemm_kerneliPKdS0_Pd,(.L_x_5 - _Z19square_dgemm_kerneliPKdS0_Pd)
        .other          _Z19square_dgemm_kerneliPKdS0_Pd,@"STO_CUDA_ENTRY STV_DEFAULT"
_Z19square_dgemm_kerneliPKdS0_Pd:
.text._Z19square_dgemm_kerneliPKdS0_Pd:
[----:B------:R-:W-:Y:S01]  /*0000*/  LDC R1, c[0x0][0x37c] ;  /* 0x0000df00ff017b82 */ /* 0x000fe20000000800 */
[----:B------:R-:W0:Y:S01]  /*0010*/  S2R R7, SR_TID.X ;  /* 0x0000000000077919 */ /* 0x000e220000002100 */
[----:B------:R-:W0:Y:S06]  /*0020*/  LDCU UR4, c[0x0][0x360] ;  /* 0x00006c00ff0477ac */ /* 0x000e2c0008000800 */
[----:B------:R-:W1:Y:S01]  /*0030*/  LDC R0, c[0x0][0x380] ;  /* 0x0000e000ff007b82 */ /* 0x000e620000000800 */
[----:B------:R-:W0:Y:S01]  /*0040*/  S2R R2, SR_CTAID.X ;  /* 0x0000000000027919 */ /* 0x000e220000002500 */
[----:B------:R-:W2:Y:S01]  /*0050*/  LDCU UR5, c[0x0][0x364] ;  /* 0x00006c80ff0577ac */ /* 0x000ea20008000800 */
[----:B------:R-:W2:Y:S01]  /*0060*/  S2R R6, SR_TID.Y ;  /* 0x0000000000067919 */ /* 0x000ea20000002200 */
[----:B------:R-:W2:Y:S01]  /*0070*/  S2R R3, SR_CTAID.Y ;  /* 0x0000000000037919 */ /* 0x000ea20000002600 */
[----:B0-----:R-:W-:-:S02]  /*0080*/  IMAD R7, R2, UR4, R7 ;  /* 0x0000000402077c24 */ /* 0x001fc4000f8e0207 */
[----:B--2---:R-:W-:-:S05]  /*0090*/  IMAD R6, R3, UR5, R6 ;  /* 0x0000000503067c24 */ /* 0x004fca000f8e0206 */
[----:B------:R-:W-:-:S04]  /*00a0*/  VIMNMX R3, PT, PT, R7, R6, !PT ;  /* 0x0000000607037248 */ /* 0x000fc80007fe0100 */
[----:B-1----:R-:W-:-:S13]  /*00b0*/  ISETP.GE.AND P0, PT, R3, R0, PT ;  /* 0x000000000300720c */ /* 0x002fda0003f06270 */
[----:B------:R-:W-:Y:S05]  /*00c0*/  @P0 EXIT ;  /* 0x000000000000094d */ /* 0x000fea0003800000 */
[----:B------:R-:W0:Y:S01]  /*00d0*/  LDC.64 R2, c[0x0][0x398] ;  /* 0x0000e600ff027b82 */ /* 0x000e220000000a00 */
[----:B------:R-:W1:Y:S01]  /*00e0*/  LDCU.64 UR4, c[0x0][0x358] ;  /* 0x00006b00ff0477ac */ /* 0x000e620008000a00 */
[----:B------:R-:W-:Y:S01]  /*00f0*/  IMAD R6, R6, R0, RZ ;  /* 0x0000000006067224 */ /* 0x000fe200078e02ff */
[C---:B------:R-:W-:Y:S01]  /*0100*/  ISETP.GE.U32.AND P0, PT, R0.reuse, 0x8, PT ;  /* 0x000000080000780c */ /* 0x040fe20003f06070 */
[----:B------:R-:W-:Y:S01]  /*0110*/  IMAD.MOV.U32 R13, RZ, RZ, RZ ;  /* 0x000000ffff0d7224 */ /* 0x000fe200078e00ff */
[----:B------:R-:W-:Y:S02]  /*0120*/  LOP3.LUT R12, R0, 0x7, RZ, 0xc0, !PT ;  /* 0x00000007000c7812 */ /* 0x000fe400078ec0ff */
[----:B------:R-:W-:-:S05]  /*0130*/  IADD3 R5, PT, PT, R7, R6, RZ ;  /* 0x0000000607057210 */ /* 0x000fca0007ffe0ff */
[----:B0-----:R-:W-:Y:S01]  /*0140*/  IMAD.WIDE R2, R5, 0x8, R2 ;  /* 0x0000000805027825 */ /* 0x001fe200078e0202 */
[----:B------:R-:W-:-:S04]  /*0150*/  CS2R R4, SRZ ;  /* 0x0000000000047805 */ /* 0x000fc8000001ff00 */
[----:B-1----:R0:W-:Y:S01]  /*0160*/  STG.E.64 desc[UR4][R2.64], RZ ;  /* 0x000000ff02007986 */ /* 0x0021e2000c101b04 */
[----:B------:R-:W-:Y:S05]  /*0170*/  @!P0 BRA `(.L_x_0) ;  /* 0x0000000000e48947 */ /* 0x000fea0003800000 */
[----:B------:R-:W1:Y:S01]  /*0180*/  LDC.64 R4, c[0x0][0x390] ;  /* 0x0000e400ff047b82 */ /* 0x000e620000000a00 */
[----:B------:R-:W-:Y:S02]  /*0190*/  LOP3.LUT R13, R0, 0x7ffffff8, RZ, 0xc0, !PT ;  /* 0x7ffffff8000d7812 */ /* 0x000fe400078ec0ff */
[----:B------:R-:W-:Y:S02]  /*01a0*/  MOV R15, R7 ;  /* 0x00000007000f7202 */ /* 0x000fe40000000f00 */
[----:B------:R-:W-:Y:S01]  /*01b0*/  IADD3 R14, PT, PT, -R13, RZ, RZ ;  /* 0x000000ff0d0e7210 */ /* 0x000fe20007ffe1ff */
[----:B-1----:R-:W-:-:S03]  /*01c0*/  IMAD.WIDE.U32 R4, R6, 0x8, R4 ;  /* 0x0000000806047825 */ /* 0x002fc600078e0004 */
[----:B------:R-:W-:-:S05]  /*01d0*/  IADD3 R18, P0, PT, R4, 0x20, RZ ;  /* 0x0000002004127810 */ /* 0x000fca0007f1e0ff */
[----:B------:R-:W-:Y:S01]  /*01e0*/  IMAD.X R19, RZ, RZ, R5, P0 ;  /* 0x000000ffff137224 */ /* 0x000fe200000e0605 */
[----:B------:R-:W-:-:S07]  /*01f0*/  CS2R R4, SRZ ;  /* 0x0000000000047805 */ /* 0x000fce000001ff00 */
.L_x_1:
[----:B------:R-:W1:Y:S01]  /*0200*/  LDC.64 R10, c[0x0][0x388] ;  /* 0x0000e200ff0a7b82 */ /* 0x000e620000000a00 */
[----:B------:R-:W-:Y:S01]  /*0210*/  IMAD.MOV.U32 R8, RZ, RZ, R18 ;  /* 0x000000ffff087224 */ /* 0x000fe200078e0012 */
[----:B------:R-:W-:-:S05]  /*0220*/  MOV R9, R19 ;  /* 0x0000001300097202 */ /* 0x000fca0000000f00 */
[----:B------:R-:W2:Y:S01]  /*0230*/  LDG.E.64 R18, desc[UR4][R8.64+-0x20] ;  /* 0xffffe00408127981 */ /* 0x000ea2000c1e1b00 */
[----:B-1----:R-:W-:-:S05]  /*0240*/  IMAD.WIDE R10, R15, 0x8, R10 ;  /* 0x000000080f0a7825 */ /* 0x002fca00078e020a */
[----:B---3--:R-:W2:Y:S02]  /*0250*/  LDG.E.64 R16, desc[UR4][R10.64] ;  /* 0x000000040a107981 */ /* 0x008ea4000c1e1b00 */
[----:B--2---:R-:W-:Y:S01]  /*0260*/  DFMA R16, R16, R18, R4 ;  /* 0x000000121010722b */ /* 0x004fe20000000004 */
[----:B------:R-:W-:-:S06]  /*0270*/  IMAD.WIDE R4, R0, 0x8, R10 ;  /* 0x0000000800047825 */ /* 0x000fcc00078e020a */
[----:B------:R1:W-:Y:S04]  /*0280*/  STG.E.64 desc[UR4][R2.64], R16 ;  /* 0x0000001002007986 */ /* 0x0003e8000c101b04 */
[----:B------:R-:W2:Y:S04]  /*0290*/  LDG.E.64 R4, desc[UR4][R4.64] ;  /* 0x0000000404047981 */ /* 0x000ea8000c1e1b00 */
[----:B------:R-:W2:Y:S01]  /*02a0*/  LDG.E.64 R18, desc[UR4][R8.64+-0x18] ;  /* 0xffffe80408127981 */ /* 0x000ea2000c1e1b00 */
[----:B------:R-:W-:Y:S01]  /*02b0*/  IMAD.WIDE R20, R0, 0x10, R10 ;  /* 0x0000001000147825 */ /* 0x000fe200078e020a */
[----:B--2---:R-:W-:-:S07]  /*02c0*/  DFMA R18, R4, R18, R16 ;  /* 0x000000120412722b */ /* 0x004fce0000000010 */
[----:B------:R2:W-:Y:S04]  /*02d0*/  STG.E.64 desc[UR4][R2.64], R18 ;  /* 0x0000001202007986 */ /* 0x0005e8000c101b04 */
[----:B------:R-:W3:Y:S04]  /*02e0*/  LDG.E.64 R20, desc[UR4][R20.64] ;  /* 0x0000000414147981 */ /* 0x000ee8000c1e1b00 */
[----:B------:R-:W3:Y:S01]  /*02f0*/  LDG.E.64 R22, desc[UR4][R8.64+-0x10] ;  /* 0xfffff00408167981 */ /* 0x000ee2000c1e1b00 */
[----:B------:R-:W-:Y:S01]  /*0300*/  IMAD.WIDE R24, R0, 0x18, R10 ;  /* 0x0000001800187825 */ /* 0x000fe200078e020a */
[----:B---3--:R-:W-:-:S07]  /*0310*/  DFMA R22, R20, R22, R18 ;  /* 0x000000161416722b */ /* 0x008fce0000000012 */
[----:B------:R3:W-:Y:S04]  /*0320*/  STG.E.64 desc[UR4][R2.64], R22 ;  /* 0x0000001602007986 */ /* 0x0007e8000c101b04 */
[----:B------:R-:W4:Y:S04]  /*0330*/  LDG.E.64 R24, desc[UR4][R24.64] ;  /* 0x0000000418187981 */ /* 0x000f28000c1e1b00 */
[----:B------:R-:W4:Y:S01]  /*0340*/  LDG.E.64 R4, desc[UR4][R8.64+-0x8] ;  /* 0xfffff80408047981 */ /* 0x000f22000c1e1b00 */
[----:B-1----:R-:W-:Y:S01]  /*0350*/  IMAD.WIDE R16, R0, 0x20, R10 ;  /* 0x0000002000107825 */ /* 0x002fe200078e020a */
[----:B----4-:R-:W-:-:S07]  /*0360*/  DFMA R4, R24, R4, R22 ;  /* 0x000000041804722b */ /* 0x010fce0000000016 */
[----:B------:R1:W-:Y:S04]  /*0370*/  STG.E.64 desc[UR4][R2.64], R4 ;  /* 0x0000000402007986 */ /* 0x0003e8000c101b04 */
[----:B------:R-:W4:Y:S04]  /*0380*/  LDG.E.64 R16, desc[UR4][R16.64] ;  /* 0x0000000410107981 */ /* 0x000f28000c1e1b00 */
[----:B--2---:R-:W4:Y:S01]  /*0390*/  LDG.E.64 R18, desc[UR4][R8.64] ;  /* 0x0000000408127981 */ /* 0x004f22000c1e1b00 */
[----:B------:R-:W-:Y:S01]  /*03a0*/  IMAD.WIDE R20, R0, 0x28, R10 ;  /* 0x0000002800147825 */ /* 0x000fe200078e020a */
[----:B----4-:R-:W-:-:S07]  /*03b0*/  DFMA R18, R16, R18, R4 ;  /* 0x000000121012722b */ /* 0x010fce0000000004 */
[----:B------:R2:W-:Y:S04]  /*03c0*/  STG.E.64 desc[UR4][R2.64], R18 ;  /* 0x0000001202007986 */ /* 0x0005e8000c101b04 */
[----:B------:R-:W4:Y:S04]  /*03d0*/  LDG.E.64 R20, desc[UR4][R20.64] ;  /* 0x0000000414147981 */ /* 0x000f28000c1e1b00 */
[----:B---3--:R-:W4:Y:S01]  /*03e0*/  LDG.E.64 R22, desc[UR4][R8.64+0x8] ;  /* 0x0000080408167981 */ /* 0x008f22000c1e1b00 */
[----:B------:R-:W-:Y:S01]  /*03f0*/  IMAD.WIDE R24, R0, 0x30, R10 ;  /* 0x0000003000187825 */ /* 0x000fe200078e020a */
[----:B----4-:R-:W-:-:S07]  /*0400*/  DFMA R22, R20, R22, R18 ;  /* 0x000000161416722b */ /* 0x010fce0000000012 */
[----:B------:R3:W-:Y:S04]  /*0410*/  STG.E.64 desc[UR4][R2.64], R22 ;  /* 0x0000001602007986 */ /* 0x0007e8000c101b04 */
[----:B------:R-:W4:Y:S04]  /*0420*/  LDG.E.64 R24, desc[UR4][R24.64] ;  /* 0x0000000418187981 */ /* 0x000f28000c1e1b00 */
[----:B-1----:R-:W4:Y:S01]  /*0430*/  LDG.E.64 R4, desc[UR4][R8.64+0x10] ;  /* 0x0000100408047981 */ /* 0x002f22000c1e1b00 */
[----:B------:R-:W-:Y:S01]  /*0440*/  IMAD.WIDE R10, R0, 0x38, R10 ;  /* 0x00000038000a7825 */ /* 0x000fe200078e020a */
[----:B----4-:R-:W-:-:S07]  /*0450*/  DFMA R16, R24, R4, R22 ;  /* 0x000000041810722b */ /* 0x010fce0000000016 */
[----:B------:R3:W-:Y:S04]  /*0460*/  STG.E.64 desc[UR4][R2.64], R16 ;  /* 0x0000001002007986 */ /* 0x0007e8000c101b04 */
[----:B------:R-:W4:Y:S04]  /*0470*/  LDG.E.64 R10, desc[UR4][R10.64] ;  /* 0x000000040a0a7981 */ /* 0x000f28000c1e1b00 */
[----:B------:R-:W4:Y:S01]  /*0480*/  LDG.E.64 R4, desc[UR4][R8.64+0x18] ;  /* 0x0000180408047981 */ /* 0x000f22000c1e1b00 */
[----:B------:R-:W-:-:S05]  /*0490*/  VIADD R14, R14, 0x8 ;  /* 0x000000080e0e7836 */ /* 0x000fca0000000000 */
[----:B------:R-:W-:Y:S02]  /*04a0*/  ISETP.NE.AND P0, PT, R14, RZ, PT ;  /* 0x000000ff0e00720c */ /* 0x000fe40003f05270 */
[----:B--2---:R-:W-:Y:S01]  /*04b0*/  IADD3 R18, P1, PT, R8, 0x40, RZ ;  /* 0x0000004008127810 */ /* 0x004fe20007f3e0ff */
[----:B------:R-:W-:-:S03]  /*04c0*/  IMAD R15, R0, 0x8, R15 ;  /* 0x00000008000f7824 */ /* 0x000fc600078e020f */
[----:B------:R-:W-:Y:S01]  /*04d0*/  IADD3.X R19, PT, PT, RZ, R9, RZ, P1, !PT ;  /* 0x00000009ff137210 */ /* 0x000fe20000ffe4ff */
[----:B----4-:R-:W-:-:S07]  /*04e0*/  DFMA R4, R10, R4, R16 ;  /* 0x000000040a04722b */ /* 0x010fce0000000010 */
[----:B------:R3:W-:Y:S01]  /*04f0*/  STG.E.64 desc[UR4][R2.64], R4 ;  /* 0x0000000402007986 */ /* 0x0007e2000c101b04 */
[----:B------:R-:W-:Y:S05]  /*0500*/  @P0 BRA `(.L_x_1) ;  /* 0xfffffffc003c0947 */ /* 0x000fea000383ffff */
.L_x_0:
[----:B------:R-:W-:-:S13]  /*0510*/  ISETP.NE.AND P0, PT, R12, RZ, PT ;  /* 0x000000ff0c00720c */ /* 0x000fda0003f05270 */
[----:B------:R-:W-:Y:S05]  /*0520*/  @!P0 EXIT ;  /* 0x000000000000894d */ /* 0x000fea0003800000 */
[----:B------:R-:W-:Y:S02]  /*0530*/  ISETP.GE.U32.AND P1, PT, R12, 0x4, PT ;  /* 0x000000040c00780c */ /* 0x000fe40003f26070 */
[----:B------:R-:W-:-:S04]  /*0540*/  LOP3.LUT R20, R0, 0x3, RZ, 0xc0, !PT ;  /* 0x0000000300147812 */ /* 0x000fc800078ec0ff */
[----:B------:R-:W-:-:S07]  /*0550*/  ISETP.NE.AND P0, PT, R20, RZ, PT ;  /* 0x000000ff1400720c */ /* 0x000fce0003f05270 */
[----:B------:R-:W-:Y:S06]  /*0560*/  @!P1 BRA `(.L_x_2) ;  /* 0x00000000007c9947 */ /* 0x000fec0003800000 */
[----:B---3--:R-:W1:Y:S01]  /*0570*/  LDC.64 R16, c[0x0][0x390] ;  /* 0x0000e400ff107b82 */ /* 0x008e620000000a00 */
[----:B------:R-:W-:Y:S01]  /*0580*/  IADD3 R15, PT, PT, R6, R13, RZ ;  /* 0x0000000d060f7210 */ /* 0x000fe20007ffe0ff */
[----:B------:R-:W-:Y:S01]  /*0590*/  IMAD R9, R13, R0, R7 ;  /* 0x000000000d097224 */ /* 0x000fe200078e0207 */
[----:B------:R-:W2:Y:S05]  /*05a0*/  LDCU.64 UR6, c[0x0][0x390] ;  /* 0x00007200ff0677ac */ /* 0x000eaa0008000a00 */
[----:B------:R-:W3:Y:S01]  /*05b0*/  LDC.64 R10, c[0x0][0x388] ;  /* 0x0000e200ff0a7b82 */ /* 0x000ee20000000a00 */
[----:B-1----:R-:W-:-:S06]  /*05c0*/  IMAD.WIDE.U32 R16, R15, 0x8, R16 ;  /* 0x000000080f107825 */ /* 0x002fcc00078e0010 */
[----:B------:R-:W4:Y:S01]  /*05d0*/  LDG.E.64 R16, desc[UR4][R16.64] ;  /* 0x0000000410107981 */ /* 0x000f22000c1e1b00 */
[----:B---3--:R-:W-:-:S05]  /*05e0*/  IMAD.WIDE R10, R9, 0x8, R10 ;  /* 0x00000008090a7825 */ /* 0x008fca00078e020a */
[----:B------:R-:W4:Y:S01]  /*05f0*/  LDG.E.64 R14, desc[UR4][R10.64] ;  /* 0x000000040a0e7981 */ /* 0x000f22000c1e1b00 */
[----:B------:R-:W-:-:S05]  /*0600*/  IADD3 R9, P1, PT, R6, R13, RZ ;  /* 0x0000000d06097210 */ /* 0x000fca0007f3e0ff */
[----:B------:R-:W-:Y:S01]  /*0610*/  IMAD.X R12, RZ, RZ, RZ, P1 ;  /* 0x000000ffff0c7224 */ /* 0x000fe200008e06ff */
[----:B--2---:R-:W-:-:S04]  /*0620*/  LEA R8, P1, R9, UR6, 0x3 ;  /* 0x0000000609087c11 */ /* 0x004fc8000f8218ff */
[----:B------:R-:W-:Y:S01]  /*0630*/  LEA.HI.X R9, R9, UR7, R12, 0x3, P1 ;  /* 0x0000000709097c11 */ /* 0x000fe200088f1c0c */
[----:B----4-:R-:W-:Y:S01]  /*0640*/  DFMA R14, R14, R16, R4 ;  /* 0x000000100e0e722b */ /* 0x010fe20000000004 */
[----:B------:R-:W-:-:S06]  /*0650*/  IMAD.WIDE R4, R0, 0x8, R10 ;  /* 0x0000000800047825 */ /* 0x000fcc00078e020a */
[----:B------:R1:W-:Y:S04]  /*0660*/  STG.E.64 desc[UR4][R2.64], R14 ;  /* 0x0000000e02007986 */ /* 0x0003e8000c101b04 */
[----:B------:R-:W2:Y:S04]  /*0670*/  LDG.E.64 R18, desc[UR4][R4.64] ;  /* 0x0000000404127981 */ /* 0x000ea8000c1e1b00 */
[----:B------:R-:W2:Y:S01]  /*0680*/  LDG.E.64 R10, desc[UR4][R8.64+0x8] ;  /* 0x00000804080a7981 */ /* 0x000ea2000c1e1b00 */
[----:B------:R-:W-:Y:S01]  /*0690*/  IMAD.WIDE R16, R0, 0x8, R4 ;  /* 0x0000000800107825 */ /* 0x000fe200078e0204 */
[----:B--2---:R-:W-:-:S07]  /*06a0*/  DFMA R10, R18, R10, R14 ;  /* 0x0000000a120a722b */ /* 0x004fce000000000e */
[----:B------:R1:W-:Y:S04]  /*06b0*/  STG.E.64 desc[UR4][R2.64], R10 ;  /* 0x0000000a02007986 */ /* 0x0003e8000c101b04 */
[----:B------:R-:W2:Y:S04]  /*06c0*/  LDG.E.64 R18, desc[UR4][R16.64] ;  /* 0x0000000410127981 */ /* 0x000ea8000c1e1b00 */
[----:B------:R-:W2:Y:S02]  /*06d0*/  LDG.E.64 R22, desc[UR4][R8.64+0x10] ;  /* 0x0000100408167981 */ /* 0x000ea4000c1e1b00 */
[----:B--2---:R-:W-:Y:S01]  /*06e0*/  DFMA R18, R18, R22, R10 ;  /* 0x000000161212722b */ /* 0x004fe2000000000a */
[----:B------:R-:W-:-:S06]  /*06f0*/  IMAD.WIDE R22, R0, 0x8, R16 ;  /* 0x0000000800167825 */ /* 0x000fcc00078e0210 */
[----:B------:R1:W-:Y:S04]  /*0700*/  STG.E.64 desc[UR4][R2.64], R18 ;  /* 0x0000001202007986 */ /* 0x0003e8000c101b04 */
[----:B------:R-:W2:Y:S04]  /*0710*/  LDG.E.64 R22, desc[UR4][R22.64] ;  /* 0x0000000416167981 */ /* 0x000ea8000c1e1b00 */
[----:B------:R-:W2:Y:S01]  /*0720*/  LDG.E.64 R4, desc[UR4][R8.64+0x18] ;  /* 0x0000180408047981 */ /* 0x000ea2000c1e1b00 */
[----:B------:R-:W-:Y:S01]  /*0730*/  IADD3 R13, PT, PT, R13, 0x4, RZ ;  /* 0x000000040d0d7810 */ /* 0x000fe20007ffe0ff */
[----:B--2---:R-:W-:-:S07]  /*0740*/  DFMA R4, R22, R4, R18 ;  /* 0x000000041604722b */ /* 0x004fce0000000012 */
[----:B------:R1:W-:Y:S04]  /*0750*/  STG.E.64 desc[UR4][R2.64], R4 ;  /* 0x0000000402007986 */ /* 0x0003e8000c101b04 */
.L_x_2:
[----:B------:R-:W-:Y:S05]  /*0760*/  @!P0 EXIT ;  /* 0x000000000000894d */ /* 0x000fea0003800000 */
[----:B------:R-:W-:Y:S02]  /*0770*/  ISETP.NE.AND P1, PT, R20, 0x1, PT ;  /* 0x000000011400780c */ /* 0x000fe40003f25270 */
[----:B------:R-:W-:-:S04]  /*0780*/  LOP3.LUT R8, R0, 0x1, RZ, 0xc0, !PT ;  /* 0x0000000100087812 */ /* 0x000fc800078ec0ff */
[----:B------:R-:W-:-:S07]  /*0790*/  ISETP.NE.U32.AND P0, PT, R8, 0x1, PT ;  /* 0x000000010800780c */ /* 0x000fce0003f05070 */
[----:B------:R-:W-:Y:S06]  /*07a0*/  @!P1 BRA `(.L_x_3) ;  /* 0x0000000000549947 */ /* 0x000fec0003800000 */
[----:B-1----:R-:W1:Y:S01]  /*07b0*/  LDC.64 R10, c[0x0][0x390] ;  /* 0x0000e400ff0a7b82 */ /* 0x002e620000000a00 */
[----:B---3--:R-:W-:Y:S01]  /*07c0*/  IADD3 R17, PT, PT, R6, R13, RZ ;  /* 0x0000000d06117210 */ /* 0x008fe20007ffe0ff */
        /* <DEDUP_REMOVED lines=9> */
[----:B--2---:R-:W-:Y:S01]  /*0860*/  LEA R10, P1, R11, UR6, 0x3 ;  /* 0x000000060b0a7c11 */ /* 0x004fe2000f8218ff */
[----:B------:R-:W-:-:S03]  /*0870*/  IMAD.WIDE R18, R0, 0x8, R8 ;  /* 0x0000000800127825 */ /* 0x000fc600078e0208 */
[----:B------:R-:W-:Y:S01]  /*0880*/  LEA.HI.X R11, R11, UR7, R12, 0x3, P1 ;  /* 0x000000070b0b7c11 */ /* 0x000fe200088f1c0c */
[----:B----4-:R-:W-:-:S07]  /*0890*/  DFMA R14, R14, R16, R4 ;  /* 0x000000100e0e722b */ /* 0x010fce0000000004 */
[----:B------:R2:W-:Y:S04]  /*08a0*/  STG.E.64 desc[UR4][R2.64], R14 ;  /* 0x0000000e02007986 */ /* 0x0005e8000c101b04 */
[----:B------:R-:W3:Y:S04]  /*08b0*/  LDG.E.64 R4, desc[UR4][R18.64] ;  /* 0x0000000412047981 */ /* 0x000ee8000c1e1b00 */
[----:B------:R-:W3:Y:S01]  /*08c0*/  LDG.E.64 R10, desc[UR4][R10.64+0x8] ;  /* 0x000008040a0a7981 */ /* 0x000ee2000c1e1b00 */
[----:B------:R-:W-:Y:S01]  /*08d0*/  IADD3 R13, PT, PT, R13, 0x2, RZ ;  /* 0x000000020d0d7810 */ /* 0x000fe20007ffe0ff */
[----:B---3--:R-:W-:-:S07]  /*08e0*/  DFMA R4, R4, R10, R14 ;  /* 0x0000000a0404722b */ /* 0x008fce000000000e */
[----:B------:R2:W-:Y:S04]  /*08f0*/  STG.E.64 desc[UR4][R2.64], R4 ;  /* 0x0000000402007986 */ /* 0x0005e8000c101b04 */
.L_x_3:
[----:B------:R-:W-:Y:S05]  /*0900*/  @P0 EXIT ;  /* 0x000000000000094d */ /* 0x000fea0003800000 */
[----:B------:R-:W4:Y:S01]  /*0910*/  LDC.64 R8, c[0x0][0x388] ;  /* 0x0000e200ff087b82 */ /* 0x000f220000000a00 */
[----:B------:R-:W-:Y:S01]  /*0920*/  IMAD R7, R13, R0, R7 ;  /* 0x000000000d077224 */ /* 0x000fe200078e0207 */
[----:B------:R-:W-:-:S06]  /*0930*/  IADD3 R13, PT, PT, R6, R13, RZ ;  /* 0x0000000d060d7210 */ /* 0x000fcc0007ffe0ff */
[----:B-1----:R-:W1:Y:S01]  /*0940*/  LDC.64 R10, c[0x0][0x390] ;  /* 0x0000e400ff0a7b82 */ /* 0x002e620000000a00 */
[----:B----4-:R-:W-:-:S06]  /*0950*/  IMAD.WIDE R6, R7, 0x8, R8 ;  /* 0x0000000807067825 */ /* 0x010fcc00078e0208 */
[----:B------:R-:W2:Y:S01]  /*0960*/  LDG.E.64 R6, desc[UR4][R6.64] ;  /* 0x0000000406067981 */ /* 0x000ea2000c1e1b00 */
[----:B-1----:R-:W-:-:S06]  /*0970*/  IMAD.WIDE.U32 R8, R13, 0x8, R10 ;  /* 0x000000080d087825 */ /* 0x002fcc00078e000a */
[----:B------:R-:W2:Y:S02]  /*0980*/  LDG.E.64 R8, desc[UR4][R8.64] ;  /* 0x0000000408087981 */ /* 0x000ea4000c1e1b00 */
[----:B--23--:R-:W-:-:S07]  /*0990*/  DFMA R4, R6, R8, R4 ;  /* 0x000000080604722b */ /* 0x00cfce0000000004 */
[----:B------:R-:W-:Y:S01]  /*09a0*/  STG.E.64 desc[UR4][R2.64], R4 ;  /* 0x0000000402007986 */ /* 0x000fe2000c101b04 */
[----:B------:R-:W-:Y:S05]  /*09b0*/  EXIT ;  /* 0x000000000000794d */ /* 0x000fea0003800000 */
.L_x_4:
[----:B------:R-:W-:-:S00]  /*09c0*/  BRA `(.L_x_4) ;  /* 0xfffffffc00fc7947 */ /* 0x000fc0000383ffff */
[----:B------:R-:W-:-:S00]  /*09d0*/  NOP ;  /* 0x0000000000007918 */ /* 0x000fc00000000000 */
        /* <DEDUP_REMOVED lines=10> */
.L_x_5:


//--------------------- .nv.shared.reserved.0     --------------------------
	.section	.nv.shared.reserved.0,"aw",@nobits
	.weak		__nv_reservedSMEM_offset_0_alias
	.size		__nv_reservedSMEM_offset_0_alias, 0, 64
	.other		__nv_reservedSMEM_offset_0_alias,@"STO_CUDA_RESERVED_SHARED STV_DEFAULT"
__nv_reservedSMEM_offset_0_alias:
	.zero		0
	.zero		64


//--------------------- .nv.constant0._Z19square_dgemm_kerneliPKdS0_Pd --------------------------
	.section	.nv.constant0._Z19square_dgemm_kerneliPKdS0_Pd,"a",@progbits
	.sectionflags	@""
	.align	4
.nv.constant0._Z19square_dgemm_kerneliPKdS0_Pd:
	.zero		928


//--------------------- SYMBOLS --------------------------

	.type		.nv.reservedSmem.offset0,@object
	.size		.nv.reservedSmem.offset0,0x4
